	.headerflags	@"EF_CUDA_TEXMODE_UNIFIED EF_CUDA_64BIT_ADDRESS EF_CUDA_ACCELERATORS EF_CUDA_SM90 EF_CUDA_VIRTUAL_SM(EF_CUDA_SM90)"
	.elftype	@"ET_EXEC"


//--------------------- .nv.info                  --------------------------
	.section	.nv.info,"",@"SHT_CUDA_INFO"
	.align	4


	//----- nvinfo : EIATTR_REGCOUNT
	.align		4
        /*0000*/ 	.byte	0x04, 0x2f
        /*0002*/ 	.short	(.L_3 - .L_2)
	.align		4
.L_2:
        /*0004*/ 	.word	index@(triton_poi_fused__native_batch_norm_legit_no_training_convolution_relu_44)
        /*0008*/ 	.word	0x00000020


	//----- nvinfo : EIATTR_MIN_STACK_SIZE
	.align		4
.L_3:
        /*000c*/ 	.byte	0x04, 0x12
        /*000e*/ 	.short	(.L_5 - .L_4)
	.align		4
.L_4:
        /*0010*/ 	.word	index@(triton_poi_fused__native_batch_norm_legit_no_training_convolution_relu_44)
        /*0014*/ 	.word	0x00000000


	//----- nvinfo : EIATTR_FRAME_SIZE
	.align		4
.L_5:
        /*0018*/ 	.byte	0x04, 0x11
        /*001a*/ 	.short	(.L_7 - .L_6)
	.align		4
.L_6:
        /*001c*/ 	.word	index@(triton_poi_fused__native_batch_norm_legit_no_training_convolution_relu_44)
        /*0020*/ 	.word	0x00000000


	//----- nvinfo : EIATTR_MIN_STACK_SIZE
	.align		4
.L_7:
        /*0024*/ 	.byte	0x04, 0x12
        /*0026*/ 	.short	(.L_9 - .L_8)
	.align		4
.L_8:
        /*0028*/ 	.word	index@(triton_poi_fused__native_batch_norm_legit_no_training_convolution_relu_44)
        /*002c*/ 	.word	0x00000000
.L_9:


//--------------------- .nv.info.triton_poi_fused__native_batch_norm_legit_no_training_convolution_relu_44 --------------------------
	.section	.nv.info.triton_poi_fused__native_batch_norm_legit_no_training_convolution_relu_44,"",@"SHT_CUDA_INFO"
	.sectionflags	@""
	.align	4


	//----- nvinfo : EIATTR_CUDA_API_VERSION
	.align		4
        /*0000*/ 	.byte	0x04, 0x37
        /*0002*/ 	.short	(.L_11 - .L_10)
.L_10:
        /*0004*/ 	.word	0x0000007c


	//----- nvinfo : EIATTR_KPARAM_INFO
	.align		4
.L_11:
        /*0008*/ 	.byte	0x04, 0x17
        /*000a*/ 	.short	(.L_13 - .L_12)
.L_12:
        /*000c*/ 	.word	0x00000000
        /*0010*/ 	.short	0x0007
        /*0012*/ 	.short	0x0038
        /*0014*/ 	.byte	0x00, 0xf0, 0x11, 0x00


	//----- nvinfo : EIATTR_KPARAM_INFO
	.align		4
.L_13:
        /*0018*/ 	.byte	0x04, 0x17
        /*001a*/ 	.short	(.L_15 - .L_14)
.L_14:
        /*001c*/ 	.word	0x00000000
        /*0020*/ 	.short	0x0006
        /*0022*/ 	.short	0x0030
        /*0024*/ 	.byte	0x00, 0xf4, 0x21, 0x00


	//----- nvinfo : EIATTR_KPARAM_INFO
	.align		4
.L_15:
        /*0028*/ 	.byte	0x04, 0x17
        /*002a*/ 	.short	(.L_17 - .L_16)
.L_16:
        /*002c*/ 	.word	0x00000000
        /*0030*/ 	.short	0x0005
        /*0032*/ 	.short	0x0028
        /*0034*/ 	.byte	0x00, 0xf4, 0x21, 0x00


	//----- nvinfo : EIATTR_KPARAM_INFO
	.align		4
.L_17:
        /*0038*/ 	.byte	0x04, 0x17
        /*003a*/ 	.short	(.L_19 - .L_18)
.L_18:
        /*003c*/ 	.word	0x00000000
        /*0040*/ 	.short	0x0004
        /*0042*/ 	.short	0x0020
        /*0044*/ 	.byte	0x00, 0xf4, 0x21, 0x00


	//----- nvinfo : EIATTR_KPARAM_INFO
	.align		4
.L_19:
        /*0048*/ 	.byte	0x04, 0x17
        /*004a*/ 	.short	(.L_21 - .L_20)
.L_20:
        /*004c*/ 	.word	0x00000000
        /*0050*/ 	.short	0x0003
        /*0052*/ 	.short	0x0018
        /*0054*/ 	.byte	0x00, 0xf4, 0x21, 0x00


	//----- nvinfo : EIATTR_KPARAM_INFO
	.align		4
.L_21:
        /*0058*/ 	.byte	0x04, 0x17
        /*005a*/ 	.short	(.L_23 - .L_22)
.L_22:
        /*005c*/ 	.word	0x00000000
        /*0060*/ 	.short	0x0002
        /*0062*/ 	.short	0x0010
        /*0064*/ 	.byte	0x00, 0xf4, 0x21, 0x00


	//----- nvinfo : EIATTR_KPARAM_INFO
	.align		4
.L_23:
        /*0068*/ 	.byte	0x04, 0x17
        /*006a*/ 	.short	(.L_25 - .L_24)
.L_24:
        /*006c*/ 	.word	0x00000000
        /*0070*/ 	.short	0x0001
        /*0072*/ 	.short	0x0008
        /*0074*/ 	.byte	0x00, 0xf4, 0x21, 0x00


	//----- nvinfo : EIATTR_KPARAM_INFO
	.align		4
.L_25:
        /*0078*/ 	.byte	0x04, 0x17
        /*007a*/ 	.short	(.L_27 - .L_26)
.L_26:
        /*007c*/ 	.word	0x00000000
        /*0080*/ 	.short	0x0000
        /*0082*/ 	.short	0x0000
        /*0084*/ 	.byte	0x00, 0xf4, 0x21, 0x00


	//----- nvinfo : EIATTR_SPARSE_MMA_MASK
	.align		4
.L_27:
        /*0088*/ 	.byte	0x03, 0x50
        /*008a*/ 	.short	0x0000


	//----- nvinfo : EIATTR_MAXREG_COUNT
	.align		4
        /*008c*/ 	.byte	0x03, 0x1b
        /*008e*/ 	.short	0x00ff


	//----- nvinfo : EIATTR_EXIT_INSTR_OFFSETS
	.align		4
        /*0090*/ 	.byte	0x04, 0x1c
        /*0092*/ 	.short	(.L_29 - .L_28)


	//   ....[0]....
.L_28:
        /*0094*/ 	.word	0x000007b0


	//----- nvinfo : EIATTR_REQNTID
	.align		4
.L_29:
        /*0098*/ 	.byte	0x04, 0x10
        /*009a*/ 	.short	(.L_31 - .L_30)
.L_30:
        /*009c*/ 	.word	0x00000080
        /*00a0*/ 	.word	0x00000001
        /*00a4*/ 	.word	0x00000001


	//----- nvinfo : EIATTR_CBANK_PARAM_SIZE
	.align		4
.L_31:
        /*00a8*/ 	.byte	0x03, 0x19
        /*00aa*/ 	.short	0x003c


	//----- nvinfo : EIATTR_PARAM_CBANK
	.align		4
        /*00ac*/ 	.byte	0x04, 0x0a
        /*00ae*/ 	.short	(.L_33 - .L_32)
	.align		4
.L_32:
        /*00b0*/ 	.word	index@(.nv.constant0.triton_poi_fused__native_batch_norm_legit_no_training_convolution_relu_44)
        /*00b4*/ 	.short	0x0210
        /*00b6*/ 	.short	0x003c


	//----- nvinfo : EIATTR_SW_WAR
	.align		4
.L_33:
        /*00b8*/ 	.byte	0x04, 0x36
        /*00ba*/ 	.short	(.L_35 - .L_34)
.L_34:
        /*00bc*/ 	.word	0x00000008
.L_35:


//--------------------- .nv.callgraph             --------------------------
	.section	.nv.callgraph,"",@"SHT_CUDA_CALLGRAPH"
	.align	4
	.sectionentsize	8
	.align		4
        /*0000*/ 	.word	0x00000000
	.align		4
        /*0004*/ 	.word	0xffffffff
	.align		4
        /*0008*/ 	.word	0x00000000
	.align		4
        /*000c*/ 	.word	0xfffffffe
	.align		4
        /*0010*/ 	.word	0x00000000
	.align		4
        /*0014*/ 	.word	0xfffffffd
	.align		4
        /*0018*/ 	.word	0x00000000
	.align		4
        /*001c*/ 	.word	0xfffffffc


//--------------------- .nv.constant4             --------------------------
	.section	.nv.constant4,"a",@progbits
	.align	8
	.align		8
.nv.constant4:
        /*0000*/ 	.dword	_$_str
	.align		8
        /*0008*/ 	.dword	_$_str_$_2


//--------------------- .text.triton_poi_fused__native_batch_norm_legit_no_training_convolution_relu_44 --------------------------
	.section	.text.triton_poi_fused__native_batch_norm_legit_no_training_convolution_relu_44,"ax",@progbits
	.align	128
        .global         triton_poi_fused__native_batch_norm_legit_no_training_convolution_relu_44
        .type           triton_poi_fused__native_batch_norm_legit_no_training_convolution_relu_44,@function
        .size           triton_poi_fused__native_batch_norm_legit_no_training_convolution_relu_44,(.L_x_1 - triton_poi_fused__native_batch_norm_legit_no_training_convolution_relu_44)
        .other          triton_poi_fused__native_batch_norm_legit_no_training_convolution_relu_44,@"STO_CUDA_ENTRY STV_DEFAULT"
triton_poi_fused__native_batch_norm_legit_no_training_convolution_relu_44:
.text.triton_poi_fused__native_batch_norm_legit_no_training_convolution_relu_44:
[----:B------:R-:W-:Y:S01]  /*0000*/  LDC R1, c[0x0][0x28] ;  /* 0x00000a00ff017b82 */ /* 0x000fe20000000800 */
[----:B------:R-:W1:Y:S01]  /*0010*/  S2R R0, SR_TID.X ;  /* 0x0000000000007919 */ /* 0x000e620000002100 */
[----:B------:R-:W-:-:S06]  /*0020*/  ULDC.64 UR4, c[0x0][0x208] ;  /* 0x0000820000047ab9 */ /* 0x000fcc0000000a00 */
[----:B------:R-:W2:Y:S01]  /*0030*/  LDC.64 R28, c[0x0][0x218] ;  /* 0x00008600ff1c7b82 */ /* 0x000ea20000000a00 */
[----:B------:R-:W3:Y:S07]  /*0040*/  S2R R5, SR_CTAID.X ;  /* 0x0000000000057919 */ /* 0x000eee0000002500 */
[----:B------:R-:W4:Y:S08]  /*0050*/  LDC.64 R26, c[0x0][0x220] ;  /* 0x00008800ff1a7b82 */ /* 0x000f300000000a00 */
[----:B------:R-:W5:Y:S01]  /*0060*/  LDC.64 R22, c[0x0][0x230] ;  /* 0x00008c00ff167b82 */ /* 0x000f620000000a00 */
[----:B-1----:R-:W-:-:S02]  /*0070*/  SHF.L.U32 R0, R0, 0x2, RZ ;  /* 0x0000000200007819 */ /* 0x002fc400000006ff */
[----:B---3--:R-:W-:Y:S02]  /*0080*/  SHF.R.S32.HI R3, RZ, 0x15, R5 ;  /* 0x00000015ff037819 */ /* 0x008fe40000011405 */
[----:B------:R-:W-:Y:S02]  /*0090*/  LOP3.LUT R0, R0, 0x1fc, RZ, 0xc0, !PT ;  /* 0x000001fc00007812 */ /* 0x000fe400078ec0ff */
[----:B------:R-:W-:Y:S02]  /*00a0*/  SGXT R3, R3, 0x1 ;  /* 0x000000010303781a */ /* 0x000fe40000000200 */
[----:B------:R-:W-:Y:S02]  /*00b0*/  LEA R0, R5, R0, 0xa ;  /* 0x0000000005007211 */ /* 0x000fe400078e50ff */
[----:B------:R-:W1:Y:S02]  /*00c0*/  LDC.64 R4, c[0x0][0x228] ;  /* 0x00008a00ff047b82 */ /* 0x000e640000000a00 */
[----:B------:R-:W-:-:S04]  /*00d0*/  LEA.HI R3, R3, R0, RZ, 0xc ;  /* 0x0000000003037211 */ /* 0x000fc800078f60ff */
[----:B------:R-:W-:Y:S02]  /*00e0*/  SHF.R.S32.HI R9, RZ, 0xc, R3 ;  /* 0x0000000cff097819 */ /* 0x000fe40000011403 */
[----:B------:R-:W-:Y:S02]  /*00f0*/  IADD3 R3, R3, 0x200, RZ ;  /* 0x0000020003037810 */ /* 0x000fe40007ffe0ff */
[----:B------:R-:W-:Y:S02]  /*0100*/  LEA.HI R2, R9, R9, RZ, 0x9 ;  /* 0x0000000909027211 */ /* 0x000fe400078f48ff */
[----:B------:R-:W-:Y:S02]  /*0110*/  SHF.R.S32.HI R3, RZ, 0xc, R3 ;  /* 0x0000000cff037819 */ /* 0x000fe40000011403 */
[----:B------:R-:W-:Y:S02]  /*0120*/  LOP3.LUT R2, R2, 0xfffffe00, RZ, 0xc0, !PT ;  /* 0xfffffe0002027812 */ /* 0x000fe400078ec0ff */
[----:B------:R-:W-:-:S02]  /*0130*/  LEA.HI R6, R3, R3, RZ, 0x9 ;  /* 0x0000000303067211 */ /* 0x000fc400078f48ff */
[----:B------:R-:W-:Y:S02]  /*0140*/  IADD3 R9, R9, -R2, RZ ;  /* 0x8000000209097210 */ /* 0x000fe40007ffe0ff */
[----:B------:R-:W-:-:S04]  /*0150*/  LOP3.LUT R6, R6, 0xfffffe00, RZ, 0xc0, !PT ;  /* 0xfffffe0006067812 */ /* 0x000fc800078ec0ff */
[----:B------:R-:W-:Y:S01]  /*0160*/  IADD3 R3, R3, -R6, RZ ;  /* 0x8000000603037210 */ /* 0x000fe20007ffe0ff */
[--C-:B-1----:R-:W-:Y:S01]  /*0170*/  IMAD.WIDE R12, R9, 0x4, R4.reuse ;  /* 0x00000004090c7825 */ /* 0x102fe200078e0204 */
[----:B------:R-:W1:Y:S03]  /*0180*/  LDC.64 R6, c[0x0][0x210] ;  /* 0x00008400ff067b82 */ /* 0x000e660000000a00 */
[----:B------:R-:W-:Y:S01]  /*0190*/  IMAD.WIDE R24, R3, 0x4, R4 ;  /* 0x0000000403187825 */ /* 0x000fe200078e0204 */
[----:B------:R-:W3:Y:S04]  /*01a0*/  LDG.E.EL R21, desc[UR4][R12.64] ;  /* 0x000000040c157981 */ /* 0x000ee8000c2e1900 */
[----:B------:R-:W5:Y:S01]  /*01b0*/  LDC.64 R4, c[0x0][0x238] ;  /* 0x00008e00ff047b82 */ /* 0x000f620000000a00 */
[----:B------:R-:W3:Y:S01]  /*01c0*/  LDG.E.EL R24, desc[UR4][R24.64] ;  /* 0x0000000418187981 */ /* 0x000ee2000c2e1900 */
[----:B--2---:R-:W-:-:S05]  /*01d0*/  IMAD.WIDE R10, R9, 0x4, R28 ;  /* 0x00000004090a7825 */ /* 0x004fca00078e021c */
[----:B------:R4:W2:Y:S01]  /*01e0*/  LDG.E.EL R19, desc[UR4][R10.64] ;  /* 0x000000040a137981 */ /* 0x0008a2000c2e1900 */
[----:B-1----:R-:W-:-:S04]  /*01f0*/  IMAD.WIDE R6, R0, 0x4, R6 ;  /* 0x0000000400067825 */ /* 0x002fc800078e0206 */
[C---:B----4-:R-:W-:Y:S01]  /*0200*/  IMAD.WIDE R10, R9.reuse, 0x4, R26 ;  /* 0x00000004090a7825 */ /* 0x050fe200078e021a */
[----:B------:R-:W2:Y:S04]  /*0210*/  LDG.E.128 R12, desc[UR4][R6.64] ;  /* 0x00000004060c7981 */ /* 0x000ea8000c1e1d00 */
[----:B------:R-:W4:Y:S01]  /*0220*/  LDG.E.EL R18, desc[UR4][R10.64] ;  /* 0x000000040a127981 */ /* 0x000f22000c2e1900 */
[----:B-----5:R-:W-:-:S04]  /*0230*/  IMAD.WIDE R16, R9, 0x4, R22 ;  /* 0x0000000409107825 */ /* 0x020fc800078e0216 */
[----:B0-----:R-:W-:Y:S02]  /*0240*/  IMAD.WIDE R8, R9, 0x4, R4 ;  /* 0x0000000409087825 */ /* 0x001fe400078e0204 */
[----:B------:R-:W5:Y:S02]  /*0250*/  LDG.E.EL R17, desc[UR4][R16.64] ;  /* 0x0000000410117981 */ /* 0x000f64000c2e1900 */
[C---:B------:R-:W-:Y:S02]  /*0260*/  IMAD.WIDE R28, R3.reuse, 0x4, R28 ;  /* 0x00000004031c7825 */ /* 0x040fe400078e021c */
[----:B------:R-:W5:Y:S02]  /*0270*/  LDG.E.EL R20, desc[UR4][R8.64] ;  /* 0x0000000408147981 */ /* 0x000f64000c2e1900 */
[C---:B------:R-:W-:Y:S02]  /*0280*/  IMAD.WIDE R26, R3.reuse, 0x4, R26 ;  /* 0x00000004031a7825 */ /* 0x040fe400078e021a */
[----:B------:R0:W5:Y:S04]  /*0290*/  LDG.E.EL R16, desc[UR4][R28.64] ;  /* 0x000000041c107981 */ /* 0x000168000c2e1900 */
[----:B------:R-:W5:Y:S01]  /*02a0*/  LDG.E.128 R8, desc[UR4][R6.64+0x800] ;  /* 0x0008000406087981 */ /* 0x000f62000c1e1d00 */
[----:B------:R-:W-:-:S03]  /*02b0*/  IMAD.WIDE R4, R3, 0x4, R4 ;  /* 0x0000000403047825 */ /* 0x000fc600078e0204 */
[----:B------:R-:W5:Y:S01]  /*02c0*/  LDG.E.EL R2, desc[UR4][R26.64] ;  /* 0x000000041a027981 */ /* 0x000f62000c2e1900 */
[----:B------:R-:W-:-:S03]  /*02d0*/  IMAD.WIDE R22, R3, 0x4, R22 ;  /* 0x0000000403167825 */ /* 0x000fc600078e0216 */
[----:B------:R-:W5:Y:S04]  /*02e0*/  LDG.E.EL R4, desc[UR4][R4.64] ;  /* 0x0000000404047981 */ /* 0x000f68000c2e1900 */
[----:B------:R1:W5:Y:S01]  /*02f0*/  LDG.E.EL R3, desc[UR4][R22.64] ;  /* 0x0000000416037981 */ /* 0x000362000c2e1900 */
[----:B---3--:R-:W-:Y:S01]  /*0300*/  FADD R21, R21, 9.9999997473787516356e-06 ;  /* 0x3727c5ac15157421 */ /* 0x008fe20000000000 */
[----:B------:R-:W-:-:S03]  /*0310*/  FADD R24, R24, 9.9999997473787516356e-06 ;  /* 0x3727c5ac18187421 */ /* 0x000fc60000000000 */
[----:B------:R-:W3:Y:S08]  /*0320*/  MUFU.SQRT R25, R21 ;  /* 0x0000001500197308 */ /* 0x000ef00000002000 */
[----:B0-----:R-:W0:Y:S01]  /*0330*/  MUFU.SQRT R28, R24 ;  /* 0x00000018001c7308 */ /* 0x001e220000002000 */
[C---:B---3--:R-:W-:Y:S02]  /*0340*/  FSETP.GT.AND P0, PT, R25.reuse, 8.50705917302346158658e+37, PT ;  /* 0x7e8000001900780b */ /* 0x048fe40003f04000 */
[----:B------:R-:W-:-:S02]  /*0350*/  FSETP.GEU.AND P2, PT, R25, 1.175494350822287508e-38, PT ;  /* 0x008000001900780b */ /* 0x000fc40003f4e000 */
[C---:B0-----:R-:W-:Y:S02]  /*0360*/  FSETP.GT.AND P1, PT, R28.reuse, 8.50705917302346158658e+37, PT ;  /* 0x7e8000001c00780b */ /* 0x041fe40003f24000 */
[----:B------:R-:W-:-:S07]  /*0370*/  FSETP.GEU.AND P3, PT, R28, 1.175494350822287508e-38, PT ;  /* 0x008000001c00780b */ /* 0x000fce0003f6e000 */
[----:B------:R-:W-:Y:S01]  /*0380*/  @P0 FMUL R25, R25, 0.25 ;  /* 0x3e80000019190820 */ /* 0x000fe20000400000 */
[----:B------:R-:W-:-:S03]  /*0390*/  HFMA2.MMA R24, -RZ, RZ, 1.625, 0 ;  /* 0x3e800000ff187435 */ /* 0x000fc600000001ff */
[----:B------:R-:W-:Y:S01]  /*03a0*/  @!P2 FMUL R25, R25, 16777216 ;  /* 0x4b8000001919a820 */ /* 0x000fe20000400000 */
[----:B------:R-:W-:-:S04]  /*03b0*/  @P1 FMUL R28, R28, 0.25 ;  /* 0x3e8000001c1c1820 */ /* 0x000fc80000400000 */
[----:B------:R-:W-:Y:S01]  /*03c0*/  @!P3 FMUL R28, R28, 16777216 ;  /* 0x4b8000001c1cb820 */ /* 0x000fe20000400000 */
[----:B------:R-:W0:Y:S01]  /*03d0*/  MUFU.RCP R25, R25 ;  /* 0x0000001900197308 */ /* 0x000e220000001000 */
[----:B-1----:R-:W-:-:S07]  /*03e0*/  FSEL R22, R24, 1, P0 ;  /* 0x3f80000018167808 */ /* 0x002fce0000000000 */
[----:B------:R1:W3:Y:S01]  /*03f0*/  MUFU.RCP R5, R28 ;  /* 0x0000001c00057308 */ /* 0x0002e20000001000 */
[----:B------:R-:W-:Y:S01]  /*0400*/  FSEL R24, R24, 1, P1 ;  /* 0x3f80000018187808 */ /* 0x000fe20000800000 */
[----:B------:R-:W-:Y:S01]  /*0410*/  @!P2 FMUL R22, R22, 16777216 ;  /* 0x4b8000001616a820 */ /* 0x000fe20000400000 */
[--C-:B--2---:R-:W-:Y:S01]  /*0420*/  FADD R13, R13, R19.reuse ;  /* 0x000000130d0d7221 */ /* 0x104fe20000000000 */
[--C-:B------:R-:W-:Y:S01]  /*0430*/  FADD R12, R12, R19.reuse ;  /* 0x000000130c0c7221 */ /* 0x100fe20000000000 */
[--C-:B------:R-:W-:Y:S01]  /*0440*/  FADD R14, R14, R19.reuse ;  /* 0x000000130e0e7221 */ /* 0x100fe20000000000 */
[----:B------:R-:W-:Y:S01]  /*0450*/  @!P3 FMUL R24, R24, 16777216 ;  /* 0x4b8000001818b820 */ /* 0x000fe20000400000 */
[----:B------:R-:W-:Y:S01]  /*0460*/  FADD R15, R15, R19 ;  /* 0x000000130f0f7221 */ /* 0x000fe20000000000 */
[----:B0-----:R-:W-:Y:S01]  /*0470*/  FMUL R21, R25, R22 ;  /* 0x0000001619157220 */ /* 0x001fe20000400000 */
[C---:B----4-:R-:W-:Y:S01]  /*0480*/  FADD R22, -R18.reuse, R12 ;  /* 0x0000000c12167221 */ /* 0x050fe20000000100 */
[C---:B------:R-:W-:Y:S01]  /*0490*/  FADD R26, -R18.reuse, R14 ;  /* 0x0000000e121a7221 */ /* 0x040fe20000000100 */
[C---:B-1----:R-:W-:Y:S01]  /*04a0*/  FADD R28, -R18.reuse, R15 ;  /* 0x0000000f121c7221 */ /* 0x042fe20000000100 */
[----:B---3--:R-:W-:Y:S01]  /*04b0*/  FMUL R5, R5, R24 ;  /* 0x0000001805057220 */ /* 0x008fe20000400000 */
[----:B------:R-:W-:-:S02]  /*04c0*/  FADD R24, -R18, R13 ;  /* 0x0000000d12187221 */ /* 0x000fc40000000100 */
[----:B------:R-:W0:Y:S01]  /*04d0*/  LDC.64 R18, c[0x0][0x240] ;  /* 0x00009000ff127b82 */ /* 0x000e220000000a00 */
[C---:B------:R-:W-:Y:S01]  /*04e0*/  FMUL R27, R21.reuse, R22 ;  /* 0x00000016151b7220 */ /* 0x040fe20000400000 */
[C---:B------:R-:W-:Y:S01]  /*04f0*/  FMUL R24, R21.reuse, R24 ;  /* 0x0000001815187220 */ /* 0x040fe20000400000 */
[C---:B------:R-:W-:Y:S01]  /*0500*/  FMUL R23, R21.reuse, R26 ;  /* 0x0000001a15177220 */ /* 0x040fe20000400000 */
[----:B------:R-:W-:Y:S01]  /*0510*/  FMUL R25, R21, R28 ;  /* 0x0000001c15197220 */ /* 0x000fe20000400000 */
[--C-:B-----5:R-:W-:Y:S01]  /*0520*/  FADD R9, R9, R16.reuse ;  /* 0x0000001009097221 */ /* 0x120fe20000000000 */
[--C-:B------:R-:W-:Y:S01]  /*0530*/  FADD R8, R8, R16.reuse ;  /* 0x0000001008087221 */ /* 0x100fe20000000000 */
[--C-:B------:R-:W-:Y:S01]  /*0540*/  FADD R10, R10, R16.reuse ;  /* 0x000000100a0a7221 */ /* 0x100fe20000000000 */
[----:B------:R-:W-:Y:S01]  /*0550*/  FADD R11, R11, R16 ;  /* 0x000000100b0b7221 */ /* 0x000fe20000000000 */
[C-C-:B------:R-:W-:Y:S01]  /*0560*/  FFMA R22, R17.reuse, R24, R20.reuse ;  /* 0x0000001811167223 */ /* 0x140fe20000000014 */
[C-C-:B------:R-:W-:Y:S01]  /*0570*/  FFMA R21, R17.reuse, R27, R20.reuse ;  /* 0x0000001b11157223 */ /* 0x140fe20000000014 */
[C-C-:B------:R-:W-:Y:S01]  /*0580*/  FFMA R23, R17.reuse, R23, R20.reuse ;  /* 0x0000001711177223 */ /* 0x140fe20000000014 */
[----:B------:R-:W-:Y:S01]  /*0590*/  FFMA R17, R17, R25, R20 ;  /* 0x0000001911117223 */ /* 0x000fe20000000014 */
[C---:B------:R-:W-:Y:S01]  /*05a0*/  FADD R20, -R2.reuse, R9 ;  /* 0x0000000902147221 */ /* 0x040fe20000000100 */
[C---:B------:R-:W-:Y:S01]  /*05b0*/  FADD R16, -R2.reuse, R8 ;  /* 0x0000000802107221 */ /* 0x040fe20000000100 */
[C---:B------:R-:W-:Y:S01]  /*05c0*/  FADD R24, -R2.reuse, R10 ;  /* 0x0000000a02187221 */ /* 0x040fe20000000100 */
[----:B------:R-:W-:Y:S01]  /*05d0*/  FADD R2, -R2, R11 ;  /* 0x0000000b02027221 */ /* 0x000fe20000000100 */
[C---:B------:R-:W-:Y:S01]  /*05e0*/  FMUL R20, R5.reuse, R20 ;  /* 0x0000001405147220 */ /* 0x040fe20000400000 */
[C---:B------:R-:W-:Y:S01]  /*05f0*/  FMUL R29, R5.reuse, R16 ;  /* 0x00000010051d7220 */ /* 0x040fe20000400000 */
[C---:B------:R-:W-:Y:S01]  /*0600*/  FMUL R27, R5.reuse, R24 ;  /* 0x00000018051b7220 */ /* 0x040fe20000400000 */
[----:B------:R-:W-:Y:S01]  /*0610*/  FMUL R25, R5, R2 ;  /* 0x0000000205197220 */ /* 0x000fe20000400000 */
[C-C-:B------:R-:W-:Y:S01]  /*0620*/  FFMA R5, R3.reuse, R20, R4.reuse ;  /* 0x0000001403057223 */ /* 0x140fe20000000004 */
[C-C-:B------:R-:W-:Y:S01]  /*0630*/  FFMA R20, R3.reuse, R29, R4.reuse ;  /* 0x0000001d03147223 */ /* 0x140fe20000000004 */
[C-C-:B------:R-:W-:Y:S01]  /*0640*/  FFMA R24, R3.reuse, R27, R4.reuse ;  /* 0x0000001b03187223 */ /* 0x140fe20000000004 */
[----:B------:R-:W-:Y:S01]  /*0650*/  FFMA R25, R3, R25, R4 ;  /* 0x0000001903197223 */ /* 0x000fe20000000004 */
[----:B------:R-:W-:Y:S01]  /*0660*/  FSETP.GEU.AND P6, PT, R17, RZ, PT ;  /* 0x000000ff1100720b */ /* 0x000fe20003fce000 */
[----:B0-----:R-:W-:Y:S01]  /*0670*/  IMAD.WIDE R2, R0, 0x4, R18 ;  /* 0x0000000400027825 */ /* 0x001fe200078e0212 */
[----:B------:R-:W-:-:S02]  /*0680*/  FSETP.GEU.AND P0, PT, R23, RZ, PT ;  /* 0x000000ff1700720b */ /* 0x000fc40003f0e000 */
[----:B------:R-:W-:Y:S02]  /*0690*/  FSETP.GEU.AND P1, PT, R22, RZ, PT ;  /* 0x000000ff1600720b */ /* 0x000fe40003f2e000 */
[----:B------:R-:W-:Y:S02]  /*06a0*/  FSETP.GEU.AND P2, PT, R21, RZ, PT ;  /* 0x000000ff1500720b */ /* 0x000fe40003f4e000 */
[----:B------:R-:W-:Y:S02]  /*06b0*/  SEL R19, R17, RZ, P6 ;  /* 0x000000ff11137207 */ /* 0x000fe40003000000 */
[----:B------:R-:W-:Y:S02]  /*06c0*/  FSETP.GEU.AND P3, PT, R25, RZ, PT ;  /* 0x000000ff1900720b */ /* 0x000fe40003f6e000 */
[----:B------:R-:W-:Y:S02]  /*06d0*/  FSETP.GEU.AND P4, PT, R24, RZ, PT ;  /* 0x000000ff1800720b */ /* 0x000fe40003f8e000 */
[----:B------:R-:W-:-:S02]  /*06e0*/  FSETP.GEU.AND P5, PT, R5, RZ, PT ;  /* 0x000000ff0500720b */ /* 0x000fc40003fae000 */
[----:B------:R-:W-:Y:S02]  /*06f0*/  FSETP.GEU.AND P6, PT, R20, RZ, PT ;  /* 0x000000ff1400720b */ /* 0x000fe40003fce000 */
[----:B------:R-:W-:Y:S02]  /*0700*/  SEL R18, R23, RZ, P0 ;  /* 0x000000ff17127207 */ /* 0x000fe40000000000 */
[----:B------:R-:W-:Y:S02]  /*0710*/  SEL R17, R22, RZ, P1 ;  /* 0x000000ff16117207 */ /* 0x000fe40000800000 */
[----:B------:R-:W-:Y:S02]  /*0720*/  SEL R16, R21, RZ, P2 ;  /* 0x000000ff15107207 */ /* 0x000fe40001000000 */
[----:B------:R-:W-:Y:S02]  /*0730*/  SEL R23, R25, RZ, P3 ;  /* 0x000000ff19177207 */ /* 0x000fe40001800000 */
[----:B------:R-:W-:-:S02]  /*0740*/  SEL R22, R24, RZ, P4 ;  /* 0x000000ff18167207 */ /* 0x000fc40002000000 */
[----:B------:R-:W-:Y:S02]  /*0750*/  SEL R21, R5, RZ, P5 ;  /* 0x000000ff05157207 */ /* 0x000fe40002800000 */
[----:B------:R-:W-:Y:S01]  /*0760*/  SEL R20, R20, RZ, P6 ;  /* 0x000000ff14147207 */ /* 0x000fe20003000000 */
[----:B------:R-:W-:Y:S04]  /*0770*/  STG.E.128 desc[UR4][R6.64], R12 ;  /* 0x0000000c06007986 */ /* 0x000fe8000c101d04 */
[----:B------:R-:W-:Y:S04]  /*0780*/  STG.E.128 desc[UR4][R6.64+0x800], R8 ;  /* 0x0008000806007986 */ /* 0x000fe8000c101d04 */
[----:B------:R-:W-:Y:S04]  /*0790*/  STG.E.128 desc[UR4][R2.64], R16 ;  /* 0x0000001002007986 */ /* 0x000fe8000c101d04 */
[----:B------:R-:W-:Y:S01]  /*07a0*/  STG.E.128 desc[UR4][R2.64+0x800], R20 ;  /* 0x0008001402007986 */ /* 0x000fe2000c101d04 */
[----:B------:R-:W-:Y:S05]  /*07b0*/  EXIT ;  /* 0x000000000000794d */ /* 0x000fea0003800000 */
.L_x_0:
[----:B------:R-:W-:-:S00]  /*07c0*/  BRA `(.L_x_0) ;  /* 0xfffffffc00fc7947 */ /* 0x000fc0000383ffff */
[----:B------:R-:W-:-:S00]  /*07d0*/  NOP ;  /* 0x0000000000007918 */ /* 0x000fc00000000000 */
        /* <DEDUP_REMOVED lines=10> */
.L_x_1:


//--------------------- .nv.global.init           --------------------------
	.section	.nv.global.init,"aw",@progbits
.nv.global.init:
	.type		_$_str,@object
	.size		_$_str,(_$_str_$_2 - _$_str)
_$_str:
        /*0000*/ 	.byte	0x5f, 0x5f, 0x43, 0x55, 0x44, 0x41, 0x5f, 0x46, 0x54, 0x5a, 0x00
	.type		_$_str_$_2,@object
	.size		_$_str_$_2,(.L_1 - _$_str_$_2)
_$_str_$_2:
        /*000b*/ 	.byte	0x5f, 0x5f, 0x43, 0x55, 0x44, 0x41, 0x5f, 0x50, 0x52, 0x45, 0x43, 0x5f, 0x53, 0x51, 0x52, 0x54
        /*001b*/ 	.byte	0x00
.L_1:


//--------------------- .nv.constant0.triton_poi_fused__native_batch_norm_legit_no_training_convolution_relu_44 --------------------------
	.section	.nv.constant0.triton_poi_fused__native_batch_norm_legit_no_training_convolution_relu_44,"a",@progbits
	.sectionflags	@""
	.align	4
.nv.constant0.triton_poi_fused__native_batch_norm_legit_no_training_convolution_relu_44:
	.zero		588
